//
// Generated by NVIDIA NVVM Compiler
//
// Compiler Build ID: CL-36424714
// Cuda compilation tools, release 13.0, V13.0.88
// Based on NVVM 20.0.0
//

.version 9.0
.target sm_100
.address_size 64

	// .globl	_Z7reduce6PfS_ji
.extern .shared .align 16 .b8 sdata[];

.visible .entry _Z7reduce6PfS_ji(
	.param .u64 .ptr .align 1 _Z7reduce6PfS_ji_param_0,
	.param .u64 .ptr .align 1 _Z7reduce6PfS_ji_param_1,
	.param .u32 _Z7reduce6PfS_ji_param_2,
	.param .u32 _Z7reduce6PfS_ji_param_3
)
{
	.reg .pred 	%p<18>;
	.reg .b32 	%r<17>;
	.reg .b32 	%f<38>;
	.reg .b64 	%rd<11>;

	ld.param.u64 	%rd3, [_Z7reduce6PfS_ji_param_0];
	ld.param.u64 	%rd2, [_Z7reduce6PfS_ji_param_1];
	ld.param.u32 	%r10, [_Z7reduce6PfS_ji_param_2];
	ld.param.u32 	%r11, [_Z7reduce6PfS_ji_param_3];
	cvta.to.global.u64 	%rd1, %rd3;
	mov.u32 	%r1, %tid.x;
	mov.u32 	%r2, %ctaid.x;
	shl.b32 	%r3, %r11, 1;
	mad.lo.s32 	%r16, %r3, %r2, %r1;
	shl.b32 	%r12, %r1, 2;
	mov.u32 	%r13, sdata;
	add.s32 	%r5, %r13, %r12;
	mov.b32 	%r14, 0;
	st.shared.u32 	[%r5], %r14;
	setp.ge.u32 	%p1, %r16, %r10;
	@%p1 bra 	$L__BB0_6;
	mov.u32 	%r15, %nctaid.x;
	mul.lo.s32 	%r6, %r3, %r15;
	mov.f32 	%f36, 0f00000000;
$L__BB0_2:
	mul.wide.u32 	%rd4, %r16, 4;
	add.s64 	%rd5, %rd1, %rd4;
	ld.global.f32 	%f6, [%rd5];
	add.f32 	%f36, %f6, %f36;
	add.s32 	%r8, %r16, %r11;
	setp.ge.u32 	%p2, %r8, %r10;
	@%p2 bra 	$L__BB0_4;
	mul.wide.u32 	%rd6, %r8, 4;
	add.s64 	%rd7, %rd1, %rd6;
	ld.global.f32 	%f7, [%rd7];
	add.f32 	%f36, %f7, %f36;
$L__BB0_4:
	add.s32 	%r16, %r16, %r6;
	setp.lt.u32 	%p3, %r16, %r10;
	@%p3 bra 	$L__BB0_2;
	st.shared.f32 	[%r5], %f36;
$L__BB0_6:
	bar.sync 	0;
	setp.lt.s32 	%p4, %r11, 512;
	@%p4 bra 	$L__BB0_10;
	setp.gt.u32 	%p7, %r1, 255;
	@%p7 bra 	$L__BB0_9;
	ld.shared.f32 	%f8, [%r5+1024];
	ld.shared.f32 	%f9, [%r5];
	add.f32 	%f10, %f8, %f9;
	st.shared.f32 	[%r5], %f10;
$L__BB0_9:
	bar.sync 	0;
	bra.uni 	$L__BB0_11;
$L__BB0_10:
	setp.lt.s32 	%p5, %r11, 256;
	@%p5 bra 	$L__BB0_14;
$L__BB0_11:
	setp.gt.u32 	%p8, %r1, 127;
	@%p8 bra 	$L__BB0_13;
	ld.shared.f32 	%f11, [%r5+512];
	ld.shared.f32 	%f12, [%r5];
	add.f32 	%f13, %f11, %f12;
	st.shared.f32 	[%r5], %f13;
$L__BB0_13:
	bar.sync 	0;
	bra.uni 	$L__BB0_15;
$L__BB0_14:
	setp.lt.s32 	%p6, %r11, 128;
	@%p6 bra 	$L__BB0_18;
$L__BB0_15:
	setp.gt.u32 	%p9, %r1, 63;
	@%p9 bra 	$L__BB0_17;
	ld.shared.f32 	%f14, [%r5+256];
	ld.shared.f32 	%f15, [%r5];
	add.f32 	%f16, %f14, %f15;
	st.shared.f32 	[%r5], %f16;
$L__BB0_17:
	bar.sync 	0;
$L__BB0_18:
	setp.gt.u32 	%p10, %r1, 31;
	@%p10 bra 	$L__BB0_33;
	setp.lt.s32 	%p11, %r11, 64;
	@%p11 bra 	$L__BB0_21;
	ld.volatile.shared.f32 	%f17, [%r5+128];
	ld.volatile.shared.f32 	%f18, [%r5];
	add.f32 	%f19, %f17, %f18;
	st.volatile.shared.f32 	[%r5], %f19;
	bra.uni 	$L__BB0_22;
$L__BB0_21:
	setp.lt.s32 	%p12, %r11, 32;
	@%p12 bra 	$L__BB0_23;
$L__BB0_22:
	ld.volatile.shared.f32 	%f20, [%r5+64];
	ld.volatile.shared.f32 	%f21, [%r5];
	add.f32 	%f22, %f20, %f21;
	st.volatile.shared.f32 	[%r5], %f22;
	bra.uni 	$L__BB0_24;
$L__BB0_23:
	setp.lt.s32 	%p13, %r11, 16;
	@%p13 bra 	$L__BB0_25;
$L__BB0_24:
	ld.volatile.shared.f32 	%f23, [%r5+32];
	ld.volatile.shared.f32 	%f24, [%r5];
	add.f32 	%f25, %f23, %f24;
	st.volatile.shared.f32 	[%r5], %f25;
	bra.uni 	$L__BB0_26;
$L__BB0_25:
	setp.lt.s32 	%p14, %r11, 8;
	@%p14 bra 	$L__BB0_27;
$L__BB0_26:
	ld.volatile.shared.f32 	%f26, [%r5+16];
	ld.volatile.shared.f32 	%f27, [%r5];
	add.f32 	%f28, %f26, %f27;
	st.volatile.shared.f32 	[%r5], %f28;
	bra.uni 	$L__BB0_28;
$L__BB0_27:
	setp.lt.s32 	%p15, %r11, 4;
	@%p15 bra 	$L__BB0_29;
$L__BB0_28:
	ld.volatile.shared.f32 	%f29, [%r5+8];
	ld.volatile.shared.f32 	%f30, [%r5];
	add.f32 	%f31, %f29, %f30;
	st.volatile.shared.f32 	[%r5], %f31;
	bra.uni 	$L__BB0_30;
$L__BB0_29:
	setp.lt.s32 	%p16, %r11, 2;
	@%p16 bra 	$L__BB0_31;
$L__BB0_30:
	ld.volatile.shared.f32 	%f32, [%r5+4];
	ld.volatile.shared.f32 	%f33, [%r5];
	add.f32 	%f34, %f32, %f33;
	st.volatile.shared.f32 	[%r5], %f34;
$L__BB0_31:
	setp.ne.s32 	%p17, %r1, 0;
	@%p17 bra 	$L__BB0_33;
	ld.shared.f32 	%f35, [sdata];
	cvta.to.global.u64 	%rd8, %rd2;
	mul.wide.u32 	%rd9, %r2, 4;
	add.s64 	%rd10, %rd8, %rd9;
	st.global.f32 	[%rd10], %f35;
$L__BB0_33:
	ret;

}


// ===== COMPILED SASS (sm_100) =====

	.target	sm_100

	.elftype	@"ET_EXEC"


//--------------------- .note.nv.tkinfo           --------------------------
	.section	.note.nv.tkinfo,"",@"SHT_NOTE"
	.sectionflags	@"SHF_NOTE_NV_TKINFO"
	.tkinfo
        /*0018*/ 	.word	0x00000002
        /*0030*/ 	.string	""
        /*0030*/ 	.string	"ptxas"
        /*0030*/ 	.string	"Cuda compilation tools, release 13.0, V13.0.88"
        /*0030*/ 	.string	"Build cuda_13.0.r13.0/compiler.36424714_0"
        /*0030*/ 	.string	"-arch sm_100 -m 64 "



//--------------------- .note.nv.cuinfo           --------------------------
	.section	.note.nv.cuinfo,"",@"SHT_NOTE"
	.sectionflags	@"SHF_NOTE_NV_CUINFO"
        /*0018*/ 	.short	0x0002
        /*001a*/ 	.short	0x0064
        /*001c*/ 	.short	0x0082
	.zero		2


//--------------------- .nv.info                  --------------------------
	.section	.nv.info,"",@"SHT_CUDA_INFO"
	.align	4


	//----- nvinfo : EIATTR_REGCOUNT
	.align		4
        /*0000*/ 	.byte	0x04, 0x2f
        /*0002*/ 	.short	(.L_1 - .L_0)
	.align		4
.L_0:
        /*0004*/ 	.word	index@(_Z7reduce6PfS_ji)
        /*0008*/ 	.word	0x00000012


	//----- nvinfo : EIATTR_FRAME_SIZE
	.align		4
.L_1:
        /*000c*/ 	.byte	0x04, 0x11
        /*000e*/ 	.short	(.L_3 - .L_2)
	.align		4
.L_2:
        /*0010*/ 	.word	index@(_Z7reduce6PfS_ji)
        /*0014*/ 	.word	0x00000000


	//----- nvinfo : EIATTR_MIN_STACK_SIZE
	.align		4
.L_3:
        /*0018*/ 	.byte	0x04, 0x12
        /*001a*/ 	.short	(.L_5 - .L_4)
	.align		4
.L_4:
        /*001c*/ 	.word	index@(_Z7reduce6PfS_ji)
        /*0020*/ 	.word	0x00000000
.L_5:


//--------------------- .nv.compat                --------------------------
	.section	.nv.compat,"",@"SHT_CUDA_COMPAT_INFO"
	.align	4
        /*0000*/ 	.byte	0x02, 0x09, 0x00, 0x00, 0x02, 0x02, 0x01, 0x00, 0x02, 0x05, 0x05, 0x00, 0x03, 0x07, 0x01, 0x01
        /*0010*/ 	.byte	0x02, 0x03, 0x00, 0x00, 0x02, 0x06, 0x01, 0x00, 0x04, 0x0b, 0x08, 0x00, 0x09, 0x00, 0x00, 0x00
        /*0020*/ 	.byte	0x00, 0x00, 0x00, 0x00


//--------------------- .nv.info._Z7reduce6PfS_ji --------------------------
	.section	.nv.info._Z7reduce6PfS_ji,"",@"SHT_CUDA_INFO"
	.sectionflags	@""
	.align	4


	//----- nvinfo : EIATTR_CUDA_API_VERSION
	.align		4
        /*0000*/ 	.byte	0x04, 0x37
        /*0002*/ 	.short	(.L_7 - .L_6)
.L_6:
        /*0004*/ 	.word	0x00000082


	//----- nvinfo : EIATTR_KPARAM_INFO
	.align		4
.L_7:
        /*0008*/ 	.byte	0x04, 0x17
        /*000a*/ 	.short	(.L_9 - .L_8)
.L_8:
        /*000c*/ 	.word	0x00000000
        /*0010*/ 	.short	0x0003
        /*0012*/ 	.short	0x0014
        /*0014*/ 	.byte	0x00, 0xf0, 0x11, 0x00


	//----- nvinfo : EIATTR_KPARAM_INFO
	.align		4
.L_9:
        /*0018*/ 	.byte	0x04, 0x17
        /*001a*/ 	.short	(.L_11 - .L_10)
.L_10:
        /*001c*/ 	.word	0x00000000
        /*0020*/ 	.short	0x0002
        /*0022*/ 	.short	0x0010
        /*0024*/ 	.byte	0x00, 0xf0, 0x11, 0x00


	//----- nvinfo : EIATTR_KPARAM_INFO
	.align		4
.L_11:
        /*0028*/ 	.byte	0x04, 0x17
        /*002a*/ 	.short	(.L_13 - .L_12)
.L_12:
        /*002c*/ 	.word	0x00000000
        /*0030*/ 	.short	0x0001
        /*0032*/ 	.short	0x0008
        /*0034*/ 	.byte	0x00, 0xf5, 0x21, 0x00


	//----- nvinfo : EIATTR_KPARAM_INFO
	.align		4
.L_13:
        /*0038*/ 	.byte	0x04, 0x17
        /*003a*/ 	.short	(.L_15 - .L_14)
.L_14:
        /*003c*/ 	.word	0x00000000
        /*0040*/ 	.short	0x0000
        /*0042*/ 	.short	0x0000
        /*0044*/ 	.byte	0x00, 0xf5, 0x21, 0x00


	//----- nvinfo : EIATTR_SPARSE_MMA_MASK
	.align		4
.L_15:
        /*0048*/ 	.byte	0x03, 0x50
        /*004a*/ 	.short	0x0000


	//----- nvinfo : EIATTR_MAXREG_COUNT
	.align		4
        /*004c*/ 	.byte	0x03, 0x1b
        /*004e*/ 	.short	0x00ff


	//----- nvinfo : EIATTR_NUM_BARRIERS
	.align		4
        /*0050*/ 	.byte	0x02, 0x4c
        /*0052*/ 	.byte	0x01
	.zero		1


	//----- nvinfo : EIATTR_MERCURY_ISA_VERSION
	.align		4
        /*0054*/ 	.byte	0x03, 0x5f
        /*0056*/ 	.short	0x0101


	//----- nvinfo : EIATTR_VRC_CTA_INIT_COUNT
	.align		4
        /*0058*/ 	.byte	0x02, 0x4a
	.zero		1
	.zero		1


	//----- nvinfo : EIATTR_EXIT_INSTR_OFFSETS
	.align		4
        /*005c*/ 	.byte	0x04, 0x1c
        /*005e*/ 	.short	(.L_17 - .L_16)


	//   ....[0]....
.L_16:
        /*0060*/ 	.word	0x00000480


	//   ....[1]....
        /*0064*/ 	.word	0x00000780


	//   ....[2]....
        /*0068*/ 	.word	0x00000800


	//----- nvinfo : EIATTR_CRS_STACK_SIZE
	.align		4
.L_17:
        /*006c*/ 	.byte	0x04, 0x1e
        /*006e*/ 	.short	(.L_19 - .L_18)
.L_18:
        /*0070*/ 	.word	0x00000000


	//----- nvinfo : EIATTR_CBANK_PARAM_SIZE
	.align		4
.L_19:
        /*0074*/ 	.byte	0x03, 0x19
        /*0076*/ 	.short	0x0018


	//----- nvinfo : EIATTR_PARAM_CBANK
	.align		4
        /*0078*/ 	.byte	0x04, 0x0a
        /*007a*/ 	.short	(.L_21 - .L_20)
	.align		4
.L_20:
        /*007c*/ 	.word	index@(.nv.constant0._Z7reduce6PfS_ji)
        /*0080*/ 	.short	0x0380
        /*0082*/ 	.short	0x0018


	//----- nvinfo : EIATTR_SW_WAR
	.align		4
.L_21:
        /*0084*/ 	.byte	0x04, 0x36
        /*0086*/ 	.short	(.L_23 - .L_22)
.L_22:
        /*0088*/ 	.word	0x00000008
.L_23:


//--------------------- .nv.callgraph             --------------------------
	.section	.nv.callgraph,"",@"SHT_CUDA_CALLGRAPH"
	.align	4
	.sectionentsize	8
	.align		4
        /*0000*/ 	.word	0x00000000
	.align		4
        /*0004*/ 	.word	0xffffffff
	.align		4
        /*0008*/ 	.word	0x00000000
	.align		4
        /*000c*/ 	.word	0xfffffffe
	.align		4
        /*0010*/ 	.word	0x00000000
	.align		4
        /*0014*/ 	.word	0xfffffffd
	.align		4
        /*0018*/ 	.word	0x00000000
	.align		4
        /*001c*/ 	.word	0xfffffffc


//--------------------- .text._Z7reduce6PfS_ji    --------------------------
	.section	.text._Z7reduce6PfS_ji,"ax",@progbits
	.align	128
        .global         _Z7reduce6PfS_ji
        .type           _Z7reduce6PfS_ji,@function
        .size           _Z7reduce6PfS_ji,(.L_x_24 - _Z7reduce6PfS_ji)
        .other          _Z7reduce6PfS_ji,@"STO_CUDA_ENTRY STV_DEFAULT"
_Z7reduce6PfS_ji:
.text._Z7reduce6PfS_ji:
[----:B------:R-:W-:Y:S01]  /*0000*/  LDC R1, c[0x0][0x37c] ;  /* 0x0000df00ff017b82 */ /* 0x000fe20000000800 */
[----:B------:R-:W0:Y:S07]  /*0010*/  S2R R3, SR_TID.X ;  /* 0x0000000000037919 */ /* 0x000e2e0000002100 */
[----:B------:R-:W1:Y:S01]  /*0020*/  S2UR UR5, SR_CgaCtaId ;  /* 0x00000000000579c3 */ /* 0x000e620000008800 */
[----:B------:R-:W2:Y:S01]  /*0030*/  LDCU.64 UR8, c[0x0][0x390] ;  /* 0x00007200ff0877ac */ /* 0x000ea20008000a00 */
[----:B------:R-:W-:Y:S01]  /*0040*/  BSSY.RECONVERGENT B0, `(.L_x_0) ;  /* 0x0000021000007945 */ /* 0x000fe20003800200 */
[----:B------:R-:W3:Y:S01]  /*0050*/  S2R R0, SR_CTAID.X ;  /* 0x0000000000007919 */ /* 0x000ee20000002500 */
[----:B------:R-:W-:Y:S01]  /*0060*/  UMOV UR4, 0x400 ;  /* 0x0000040000047882 */ /* 0x000fe20000000000 */
[----:B------:R-:W4:Y:S01]  /*0070*/  LDCU.64 UR6, c[0x0][0x358] ;  /* 0x00006b00ff0677ac */ /* 0x000f220008000a00 */
[----:B------:R-:W0:Y:S01]  /*0080*/  LDCU.64 UR10, c[0x0][0x390] ;  /* 0x00007200ff0a77ac */ /* 0x000e220008000a00 */
[----:B--2---:R-:W-:Y:S01]  /*0090*/  IMAD.U32 R4, RZ, RZ, UR9 ;  /* 0x00000009ff047e24 */ /* 0x004fe2000f8e00ff */
[----:B-1----:R-:W-:-:S04]  /*00a0*/  ULEA UR4, UR5, UR4, 0x18 ;  /* 0x0000000405047291 */ /* 0x002fc8000f8ec0ff */
[----:B------:R-:W-:Y:S02]  /*00b0*/  SHF.L.U32 R5, R4, 0x1, RZ ;  /* 0x0000000104057819 */ /* 0x000fe400000006ff */
[----:B0-----:R-:W-:-:S03]  /*00c0*/  LEA R2, R3, UR4, 0x2 ;  /* 0x0000000403027c11 */ /* 0x001fc6000f8e10ff */
[----:B---3--:R-:W-:Y:S02]  /*00d0*/  IMAD R8, R5, R0, R3 ;  /* 0x0000000005087224 */ /* 0x008fe400078e0203 */
[----:B------:R0:W-:Y:S03]  /*00e0*/  STS [R2], RZ ;  /* 0x000000ff02007388 */ /* 0x0001e60000000800 */
[----:B------:R-:W-:-:S13]  /*00f0*/  ISETP.GE.U32.AND P0, PT, R8, UR8, PT ;  /* 0x0000000808007c0c */ /* 0x000fda000bf06070 */
[----:B0---4-:R-:W-:Y:S05]  /*0100*/  @P0 BRA `(.L_x_1) ;  /* 0x0000000000500947 */ /* 0x011fea0003800000 */
[----:B------:R-:W0:Y:S01]  /*0110*/  LDC.64 R6, c[0x0][0x380] ;  /* 0x0000e000ff067b82 */ /* 0x000e220000000a00 */
[----:B------:R-:W1:Y:S01]  /*0120*/  LDCU UR4, c[0x0][0x370] ;  /* 0x00006e00ff0477ac */ /* 0x000e620008000800 */
[----:B------:R-:W-:Y:S01]  /*0130*/  HFMA2 R15, -RZ, RZ, 0, 0 ;  /* 0x00000000ff0f7431 */ /* 0x000fe200000001ff */
[----:B------:R-:W-:Y:S01]  /*0140*/  BSSY.RECONVERGENT B1, `(.L_x_2) ;  /* 0x000000f000017945 */ /* 0x000fe20003800200 */
[----:B------:R-:W-:Y:S02]  /*0150*/  IMAD.MOV.U32 R13, RZ, RZ, R8 ;  /* 0x000000ffff0d7224 */ /* 0x000fe400078e0008 */
[----:B-1----:R-:W-:-:S07]  /*0160*/  IMAD R12, R5, UR4, RZ ;  /* 0x00000004050c7c24 */ /* 0x002fce000f8e02ff */
.L_x_3:
[----:B------:R-:W-:Y:S02]  /*0170*/  IMAD.U32 R4, RZ, RZ, UR11 ;  /* 0x0000000bff047e24 */ /* 0x000fe4000f8e00ff */
[----:B0-----:R-:W-:-:S03]  /*0180*/  IMAD.WIDE.U32 R8, R13, 0x4, R6 ;  /* 0x000000040d087825 */ /* 0x001fc600078e0006 */
[----:B------:R-:W-:-:S03]  /*0190*/  IADD3 R11, PT, PT, R13, R4, RZ ;  /* 0x000000040d0b7210 */ /* 0x000fc60007ffe0ff */
[----:B------:R-:W2:Y:S01]  /*01a0*/  LDG.E R8, desc[UR6][R8.64] ;  /* 0x0000000608087981 */ /* 0x000ea2000c1e1900 */
[----:B------:R-:W-:-:S13]  /*01b0*/  ISETP.GE.U32.AND P0, PT, R11, UR10, PT ;  /* 0x0000000a0b007c0c */ /* 0x000fda000bf06070 */
[----:B------:R-:W-:-:S06]  /*01c0*/  @!P0 IMAD.WIDE.U32 R10, R11, 0x4, R6 ;  /* 0x000000040b0a8825 */ /* 0x000fcc00078e0006 */
[----:B------:R-:W3:Y:S01]  /*01d0*/  @!P0 LDG.E R10, desc[UR6][R10.64] ;  /* 0x000000060a0a8981 */ /* 0x000ee2000c1e1900 */
[----:B------:R-:W-:-:S05]  /*01e0*/  IMAD.IADD R13, R12, 0x1, R13 ;  /* 0x000000010c0d7824 */ /* 0x000fca00078e020d */
[----:B------:R-:W-:Y:S01]  /*01f0*/  ISETP.GE.U32.AND P1, PT, R13, UR10, PT ;  /* 0x0000000a0d007c0c */ /* 0x000fe2000bf26070 */
[----:B--2---:R-:W-:-:S04]  /*0200*/  FADD R15, R8, R15 ;  /* 0x0000000f080f7221 */ /* 0x004fc80000000000 */
[----:B---3--:R-:W-:-:S08]  /*0210*/  @!P0 FADD R15, R15, R10 ;  /* 0x0000000a0f0f8221 */ /* 0x008fd00000000000 */
[----:B------:R-:W-:Y:S05]  /*0220*/  @!P1 BRA `(.L_x_3) ;  /* 0xfffffffc00d09947 */ /* 0x000fea000383ffff */
[----:B------:R-:W-:Y:S05]  /*0230*/  BSYNC.RECONVERGENT B1 ;  /* 0x0000000000017941 */ /* 0x000fea0003800200 */
.L_x_2:
[----:B------:R0:W-:Y:S02]  /*0240*/  STS [R2], R15 ;  /* 0x0000000f02007388 */ /* 0x0001e40000000800 */
.L_x_1:
[----:B------:R-:W-:Y:S05]  /*0250*/  BSYNC.RECONVERGENT B0 ;  /* 0x0000000000007941 */ /* 0x000fea0003800200 */
.L_x_0:
[----:B------:R-:W-:Y:S01]  /*0260*/  BAR.SYNC.DEFER_BLOCKING 0x0 ;  /* 0x0000000000007b1d */ /* 0x000fe20000010000 */
[----:B------:R-:W-:-:S05]  /*0270*/  ISETP.GE.AND P0, PT, R4, 0x200, PT ;  /* 0x000002000400780c */ /* 0x000fca0003f06270 */
[----:B------:R-:W-:Y:S04]  /*0280*/  BSSY.RECONVERGENT B1, `(.L_x_4) ;  /* 0x000001d000017945 */ /* 0x000fe80003800200 */
[----:B------:R-:W-:Y:S04]  /*0290*/  BSSY.RELIABLE B0, `(.L_x_5) ;  /* 0x0000015000007945 */ /* 0x000fe80003800100 */
[----:B------:R-:W-:Y:S05]  /*02a0*/  @!P0 BRA `(.L_x_6) ;  /* 0x00000000001c8947 */ /* 0x000fea0003800000 */
[----:B------:R-:W-:-:S13]  /*02b0*/  ISETP.GT.U32.AND P0, PT, R3, 0xff, PT ;  /* 0x000000ff0300780c */ /* 0x000fda0003f04070 */
[----:B------:R-:W-:Y:S04]  /*02c0*/  @!P0 LDS R5, [R2+0x400] ;  /* 0x0004000002058984 */ /* 0x000fe80000000800 */
[----:B------:R-:W1:Y:S02]  /*02d0*/  @!P0 LDS R6, [R2] ;  /* 0x0000000002068984 */ /* 0x000e640000000800 */
[----:B-1----:R-:W-:-:S05]  /*02e0*/  @!P0 FADD R5, R5, R6 ;  /* 0x0000000605058221 */ /* 0x002fca0000000000 */
[----:B------:R1:W-:Y:S01]  /*02f0*/  @!P0 STS [R2], R5 ;  /* 0x0000000502008388 */ /* 0x0003e20000000800 */
[----:B------:R-:W-:Y:S06]  /*0300*/  BAR.SYNC.DEFER_BLOCKING 0x0 ;  /* 0x0000000000007b1d */ /* 0x000fec0000010000 */
[----:B------:R-:W-:Y:S05]  /*0310*/  BRA `(.L_x_7) ;  /* 0x0000000000087947 */ /* 0x000fea0003800000 */
.L_x_6:
[----:B------:R-:W-:-:S13]  /*0320*/  ISETP.GE.AND P0, PT, R4, 0x100, PT ;  /* 0x000001000400780c */ /* 0x000fda0003f06270 */
[----:B------:R-:W-:Y:S05]  /*0330*/  @!P0 BRA `(.L_x_8) ;  /* 0x00000000001c8947 */ /* 0x000fea0003800000 */
.L_x_7:
[----:B------:R-:W-:-:S13]  /*0340*/  ISETP.GT.U32.AND P0, PT, R3, 0x7f, PT ;  /* 0x0000007f0300780c */ /* 0x000fda0003f04070 */
[----:B-1----:R-:W-:Y:S04]  /*0350*/  @!P0 LDS R5, [R2+0x200] ;  /* 0x0002000002058984 */ /* 0x002fe80000000800 */
[----:B------:R-:W1:Y:S02]  /*0360*/  @!P0 LDS R6, [R2] ;  /* 0x0000000002068984 */ /* 0x000e640000000800 */
[----:B-1----:R-:W-:-:S05]  /*0370*/  @!P0 FADD R5, R5, R6 ;  /* 0x0000000605058221 */ /* 0x002fca0000000000 */
[----:B------:R1:W-:Y:S01]  /*0380*/  @!P0 STS [R2], R5 ;  /* 0x0000000502008388 */ /* 0x0003e20000000800 */
[----:B------:R-:W-:Y:S06]  /*0390*/  BAR.SYNC.DEFER_BLOCKING 0x0 ;  /* 0x0000000000007b1d */ /* 0x000fec0000010000 */
[----:B------:R-:W-:Y:S05]  /*03a0*/  BRA `(.L_x_9) ;  /* 0x00000000000c7947 */ /* 0x000fea0003800000 */
.L_x_8:
[----:B------:R-:W-:-:S13]  /*03b0*/  ISETP.GE.AND P0, PT, R4, 0x80, PT ;  /* 0x000000800400780c */ /* 0x000fda0003f06270 */
[----:B------:R-:W-:Y:S05]  /*03c0*/  @!P0 BREAK.RELIABLE B0 ;  /* 0x0000000000008942 */ /* 0x000fea0003800100 */
[----:B------:R-:W-:Y:S05]  /*03d0*/  @!P0 BRA `(.L_x_10) ;  /* 0x00000000001c8947 */ /* 0x000fea0003800000 */
.L_x_9:
[----:B------:R-:W-:Y:S05]  /*03e0*/  BSYNC.RELIABLE B0 ;  /* 0x0000000000007941 */ /* 0x000fea0003800100 */
.L_x_5:
[----:B------:R-:W-:-:S13]  /*03f0*/  ISETP.GT.U32.AND P0, PT, R3, 0x3f, PT ;  /* 0x0000003f0300780c */ /* 0x000fda0003f04070 */
[----:B-1----:R-:W-:Y:S04]  /*0400*/  @!P0 LDS R5, [R2+0x100] ;  /* 0x0001000002058984 */ /* 0x002fe80000000800 */
[----:B------:R-:W1:Y:S02]  /*0410*/  @!P0 LDS R6, [R2] ;  /* 0x0000000002068984 */ /* 0x000e640000000800 */
[----:B-1----:R-:W-:-:S05]  /*0420*/  @!P0 FADD R5, R5, R6 ;  /* 0x0000000605058221 */ /* 0x002fca0000000000 */
[----:B------:R1:W-:Y:S01]  /*0430*/  @!P0 STS [R2], R5 ;  /* 0x0000000502008388 */ /* 0x0003e20000000800 */
[----:B------:R-:W-:Y:S06]  /*0440*/  BAR.SYNC.DEFER_BLOCKING 0x0 ;  /* 0x0000000000007b1d */ /* 0x000fec0000010000 */
.L_x_10:
[----:B------:R-:W-:Y:S05]  /*0450*/  BSYNC.RECONVERGENT B1 ;  /* 0x0000000000017941 */ /* 0x000fea0003800200 */
.L_x_4:
[----:B------:R-:W-:Y:S05]  /*0460*/  WARPSYNC.ALL ;  /* 0x0000000000007948 */ /* 0x000fea0003800000 */
[----:B------:R-:W-:-:S13]  /*0470*/  ISETP.GT.U32.AND P0, PT, R3, 0x1f, PT ;  /* 0x0000001f0300780c */ /* 0x000fda0003f04070 */
[----:B------:R-:W-:Y:S05]  /*0480*/  @P0 EXIT ;  /* 0x000000000000094d */ /* 0x000fea0003800000 */
[----:B------:R-:W-:Y:S01]  /*0490*/  ISETP.GE.AND P0, PT, R4, 0x40, PT ;  /* 0x000000400400780c */ /* 0x000fe20003f06270 */
[----:B------:R-:W-:Y:S04]  /*04a0*/  BSSY.RECONVERGENT B1, `(.L_x_11) ;  /* 0x000002b000017945 */ /* 0x000fe80003800200 */
[----:B------:R-:W-:Y:S08]  /*04b0*/  BSSY.RELIABLE B2, `(.L_x_12) ;  /* 0x0000025000027945 */ /* 0x000ff00003800100 */
[----:B-1----:R-:W-:Y:S04]  /*04c0*/  @P0 LDS R5, [R2+0x80] ;  /* 0x0000800002050984 */ /* 0x002fe80000000800 */
[----:B------:R-:W1:Y:S02]  /*04d0*/  @P0 LDS R6, [R2] ;  /* 0x0000000002060984 */ /* 0x000e640000000800 */
[----:B-1----:R-:W-:-:S05]  /*04e0*/  @P0 FADD R5, R5, R6 ;  /* 0x0000000605050221 */ /* 0x002fca0000000000 */
[----:B------:R1:W-:Y:S01]  /*04f0*/  @P0 STS [R2], R5 ;  /* 0x0000000502000388 */ /* 0x0003e20000000800 */
[----:B------:R-:W-:Y:S05]  /*0500*/  @P0 BRA `(.L_x_13) ;  /* 0x0000000000080947 */ /* 0x000fea0003800000 */
[----:B------:R-:W-:-:S13]  /*0510*/  ISETP.GE.AND P0, PT, R4, 0x20, PT ;  /* 0x000000200400780c */ /* 0x000fda0003f06270 */
[----:B------:R-:W-:Y:S05]  /*0520*/  @!P0 BRA `(.L_x_14) ;  /* 0x0000000000148947 */ /* 0x000fea0003800000 */
.L_x_13:
[----:B------:R-:W-:Y:S04]  /*0530*/  LDS R4, [R2+0x40] ;  /* 0x0000400002047984 */ /* 0x000fe80000000800 */
[----:B-1----:R-:W1:Y:S02]  /*0540*/  LDS R5, [R2] ;  /* 0x0000000002057984 */ /* 0x002e640000000800 */
[----:B-1----:R-:W-:-:S05]  /*0550*/  FADD R5, R4, R5 ;  /* 0x0000000504057221 */ /* 0x002fca0000000000 */
[----:B------:R2:W-:Y:S01]  /*0560*/  STS [R2], R5 ;  /* 0x0000000502007388 */ /* 0x0005e20000000800 */
[----:B------:R-:W-:Y:S05]  /*0570*/  BRA `(.L_x_15) ;  /* 0x0000000000087947 */ /* 0x000fea0003800000 */
.L_x_14:
[----:B------:R-:W-:-:S13]  /*0580*/  ISETP.GE.AND P0, PT, R4, 0x10, PT ;  /* 0x000000100400780c */ /* 0x000fda0003f06270 */
[----:B------:R-:W-:Y:S05]  /*0590*/  @!P0 BRA `(.L_x_16) ;  /* 0x0000000000148947 */ /* 0x000fea0003800000 */
.L_x_15:
[----:B------:R-:W-:Y:S04]  /*05a0*/  LDS R4, [R2+0x20] ;  /* 0x0000200002047984 */ /* 0x000fe80000000800 */
[----:B-12---:R-:W1:Y:S02]  /*05b0*/  LDS R5, [R2] ;  /* 0x0000000002057984 */ /* 0x006e640000000800 */
[----:B-1----:R-:W-:-:S05]  /*05c0*/  FADD R5, R4, R5 ;  /* 0x0000000504057221 */ /* 0x002fca0000000000 */
[----:B------:R2:W-:Y:S01]  /*05d0*/  STS [R2], R5 ;  /* 0x0000000502007388 */ /* 0x0005e20000000800 */
[----:B------:R-:W-:Y:S05]  /*05e0*/  BRA `(.L_x_17) ;  /* 0x0000000000087947 */ /* 0x000fea0003800000 */
.L_x_16:
[----:B------:R-:W-:-:S13]  /*05f0*/  ISETP.GE.AND P0, PT, R4, 0x8, PT ;  /* 0x000000080400780c */ /* 0x000fda0003f06270 */
[----:B------:R-:W-:Y:S05]  /*0600*/  @!P0 BRA `(.L_x_18) ;  /* 0x0000000000148947 */ /* 0x000fea0003800000 */
.L_x_17:
[----:B------:R-:W-:Y:S04]  /*0610*/  LDS R4, [R2+0x10] ;  /* 0x0000100002047984 */ /* 0x000fe80000000800 */
[----:B-12---:R-:W1:Y:S02]  /*0620*/  LDS R5, [R2] ;  /* 0x0000000002057984 */ /* 0x006e640000000800 */
[----:B-1----:R-:W-:-:S05]  /*0630*/  FADD R5, R4, R5 ;  /* 0x0000000504057221 */ /* 0x002fca0000000000 */
[----:B------:R2:W-:Y:S01]  /*0640*/  STS [R2], R5 ;  /* 0x0000000502007388 */ /* 0x0005e20000000800 */
[----:B------:R-:W-:Y:S05]  /*0650*/  BRA `(.L_x_19) ;  /* 0x0000000000087947 */ /* 0x000fea0003800000 */
.L_x_18:
[----:B------:R-:W-:-:S13]  /*0660*/  ISETP.GE.AND P0, PT, R4, 0x4, PT ;  /* 0x000000040400780c */ /* 0x000fda0003f06270 */
[----:B------:R-:W-:Y:S05]  /*0670*/  @!P0 BRA `(.L_x_20) ;  /* 0x0000000000148947 */ /* 0x000fea0003800000 */
.L_x_19:
[----:B------:R-:W-:Y:S04]  /*0680*/  LDS R4, [R2+0x8] ;  /* 0x0000080002047984 */ /* 0x000fe80000000800 */
[----:B-12---:R-:W1:Y:S02]  /*0690*/  LDS R5, [R2] ;  /* 0x0000000002057984 */ /* 0x006e640000000800 */
[----:B-1----:R-:W-:-:S05]  /*06a0*/  FADD R5, R4, R5 ;  /* 0x0000000504057221 */ /* 0x002fca0000000000 */
[----:B------:R2:W-:Y:S01]  /*06b0*/  STS [R2], R5 ;  /* 0x0000000502007388 */ /* 0x0005e20000000800 */
[----:B------:R-:W-:Y:S05]  /*06c0*/  BRA `(.L_x_21) ;  /* 0x00000000000c7947 */ /* 0x000fea0003800000 */
.L_x_20:
[----:B------:R-:W-:-:S13]  /*06d0*/  ISETP.GE.AND P0, PT, R4, 0x2, PT ;  /* 0x000000020400780c */ /* 0x000fda0003f06270 */
[----:B------:R-:W-:Y:S05]  /*06e0*/  @!P0 BREAK.RELIABLE B2 ;  /* 0x0000000000028942 */ /* 0x000fea0003800100 */
[----:B------:R-:W-:Y:S05]  /*06f0*/  @!P0 BRA `(.L_x_22) ;  /* 0x0000000000148947 */ /* 0x000fea0003800000 */
.L_x_21:
[----:B------:R-:W-:Y:S05]  /*0700*/  BSYNC.RELIABLE B2 ;  /* 0x0000000000027941 */ /* 0x000fea0003800100 */
.L_x_12:
[----:B------:R-:W-:Y:S04]  /*0710*/  LDS R4, [R2+0x4] ;  /* 0x0000040002047984 */ /* 0x000fe80000000800 */
[----:B-12---:R-:W1:Y:S02]  /*0720*/  LDS R5, [R2] ;  /* 0x0000000002057984 */ /* 0x006e640000000800 */
[----:B-1----:R-:W-:-:S05]  /*0730*/  FADD R5, R4, R5 ;  /* 0x0000000504057221 */ /* 0x002fca0000000000 */
[----:B------:R2:W-:Y:S02]  /*0740*/  STS [R2], R5 ;  /* 0x0000000502007388 */ /* 0x0005e40000000800 */
.L_x_22:
[----:B------:R-:W-:Y:S05]  /*0750*/  BSYNC.RECONVERGENT B1 ;  /* 0x0000000000017941 */ /* 0x000fea0003800200 */
.L_x_11:
[----:B------:R-:W-:Y:S05]  /*0760*/  WARPSYNC.ALL ;  /* 0x0000000000007948 */ /* 0x000fea0003800000 */
[----:B------:R-:W-:-:S13]  /*0770*/  ISETP.NE.AND P0, PT, R3, RZ, PT ;  /* 0x000000ff0300720c */ /* 0x000fda0003f05270 */
[----:B------:R-:W-:Y:S05]  /*0780*/  @P0 EXIT ;  /* 0x000000000000094d */ /* 0x000fea0003800000 */
[----:B------:R-:W3:Y:S01]  /*0790*/  S2UR UR5, SR_CgaCtaId ;  /* 0x00000000000579c3 */ /* 0x000ee20000008800 */
[----:B------:R-:W-:-:S07]  /*07a0*/  UMOV UR4, 0x400 ;  /* 0x0000040000047882 */ /* 0x000fce0000000000 */
[----:B012---:R-:W0:Y:S01]  /*07b0*/  LDC.64 R2, c[0x0][0x388] ;  /* 0x0000e200ff027b82 */ /* 0x007e220000000a00 */
[----:B---3--:R-:W-:Y:S01]  /*07c0*/  ULEA UR4, UR5, UR4, 0x18 ;  /* 0x0000000405047291 */ /* 0x008fe2000f8ec0ff */
[----:B0-----:R-:W-:-:S08]  /*07d0*/  IMAD.WIDE.U32 R2, R0, 0x4, R2 ;  /* 0x0000000400027825 */ /* 0x001fd000078e0002 */
[----:B------:R-:W0:Y:S04]  /*07e0*/  LDS R5, [UR4] ;  /* 0x00000004ff057984 */ /* 0x000e280008000800 */
[----:B0-----:R-:W-:Y:S01]  /*07f0*/  STG.E desc[UR6][R2.64], R5 ;  /* 0x0000000502007986 */ /* 0x001fe2000c101906 */
[----:B------:R-:W-:Y:S05]  /*0800*/  EXIT ;  /* 0x000000000000794d */ /* 0x000fea0003800000 */
.L_x_23:
[----:B------:R-:W-:-:S00]  /*0810*/  BRA `(.L_x_23) ;  /* 0xfffffffc00fc7947 */ /* 0x000fc0000383ffff */
[----:B------:R-:W-:-:S00]  /*0820*/  NOP ;  /* 0x0000000000007918 */ /* 0x000fc00000000000 */
        /* <DEDUP_REMOVED lines=13> */
.L_x_24:


//--------------------- .nv.shared._Z7reduce6PfS_ji --------------------------
	.section	.nv.shared._Z7reduce6PfS_ji,"aw",@nobits
	.sectionflags	@""
	.align	16
	.zero		1024


//--------------------- .nv.shared.reserved.0     --------------------------
	.section	.nv.shared.reserved.0,"aw",@nobits
	.weak		__nv_reservedSMEM_offset_0_alias
	.size		__nv_reservedSMEM_offset_0_alias, 0, 64
	.other		__nv_reservedSMEM_offset_0_alias,@"STO_CUDA_RESERVED_SHARED STV_DEFAULT"
__nv_reservedSMEM_offset_0_alias:
	.zero		0
	.zero		64


//--------------------- .nv.constant0._Z7reduce6PfS_ji --------------------------
	.section	.nv.constant0._Z7reduce6PfS_ji,"a",@progbits
	.sectionflags	@""
	.align	4
.nv.constant0._Z7reduce6PfS_ji:
	.zero		920


//--------------------- SYMBOLS --------------------------

	.type		.nv.reservedSmem.offset0,@object
	.size		.nv.reservedSmem.offset0,0x4
	.type		.nv.reservedSmem.cap,@object
	.size		.nv.reservedSmem.cap,0x4
